//
// Generated by NVIDIA NVVM Compiler
//
// Compiler Build ID: CL-36424714
// Cuda compilation tools, release 13.0, V13.0.88
// Based on NVVM 20.0.0
//

.version 9.0
.target sm_100
.address_size 64

	// .globl	_Z12blellochScanPi
// _ZZ12blellochScanPiE4temp has been demoted

.visible .entry _Z12blellochScanPi(
	.param .u64 .ptr .align 1 _Z12blellochScanPi_param_0
)
{
	.reg .pred 	%p<18>;
	.reg .b32 	%r<99>;
	.reg .b64 	%rd<5>;
	// demoted variable
	.shared .align 4 .b8 _ZZ12blellochScanPiE4temp[1024];
	ld.param.u64 	%rd2, [_Z12blellochScanPi_param_0];
	cvta.to.global.u64 	%rd3, %rd2;
	mov.u32 	%r1, %tid.x;
	mul.wide.u32 	%rd4, %r1, 4;
	add.s64 	%rd1, %rd3, %rd4;
	ld.global.u32 	%r4, [%rd1];
	shl.b32 	%r5, %r1, 2;
	mov.u32 	%r6, _ZZ12blellochScanPiE4temp;
	add.s32 	%r2, %r6, %r5;
	st.shared.u32 	[%r2], %r4;
	bar.sync 	0;
	add.s32 	%r3, %r1, 1;
	setp.gt.u32 	%p1, %r1, 127;
	@%p1 bra 	$L__BB0_2;
	shl.b32 	%r7, %r3, 3;
	add.s32 	%r9, %r6, %r7;
	ld.shared.u32 	%r10, [%r9+-8];
	ld.shared.u32 	%r11, [%r9+-4];
	add.s32 	%r12, %r11, %r10;
	st.shared.u32 	[%r9+-4], %r12;
$L__BB0_2:
	bar.sync 	0;
	setp.gt.u32 	%p2, %r1, 63;
	@%p2 bra 	$L__BB0_4;
	shl.b32 	%r13, %r3, 4;
	add.s32 	%r15, %r6, %r13;
	ld.shared.u32 	%r16, [%r15+-12];
	ld.shared.u32 	%r17, [%r15+-4];
	add.s32 	%r18, %r17, %r16;
	st.shared.u32 	[%r15+-4], %r18;
$L__BB0_4:
	bar.sync 	0;
	setp.gt.u32 	%p3, %r1, 31;
	@%p3 bra 	$L__BB0_6;
	shl.b32 	%r19, %r3, 5;
	add.s32 	%r21, %r6, %r19;
	ld.shared.u32 	%r22, [%r21+-20];
	ld.shared.u32 	%r23, [%r21+-4];
	add.s32 	%r24, %r23, %r22;
	st.shared.u32 	[%r21+-4], %r24;
$L__BB0_6:
	bar.sync 	0;
	setp.gt.u32 	%p4, %r1, 15;
	@%p4 bra 	$L__BB0_8;
	shl.b32 	%r25, %r3, 6;
	add.s32 	%r27, %r6, %r25;
	ld.shared.u32 	%r28, [%r27+-36];
	ld.shared.u32 	%r29, [%r27+-4];
	add.s32 	%r30, %r29, %r28;
	st.shared.u32 	[%r27+-4], %r30;
$L__BB0_8:
	bar.sync 	0;
	setp.gt.u32 	%p5, %r1, 7;
	@%p5 bra 	$L__BB0_10;
	shl.b32 	%r31, %r3, 7;
	add.s32 	%r33, %r6, %r31;
	ld.shared.u32 	%r34, [%r33+-68];
	ld.shared.u32 	%r35, [%r33+-4];
	add.s32 	%r36, %r35, %r34;
	st.shared.u32 	[%r33+-4], %r36;
$L__BB0_10:
	bar.sync 	0;
	setp.gt.u32 	%p6, %r1, 3;
	@%p6 bra 	$L__BB0_12;
	shl.b32 	%r37, %r3, 8;
	add.s32 	%r39, %r6, %r37;
	ld.shared.u32 	%r40, [%r39+-132];
	ld.shared.u32 	%r41, [%r39+-4];
	add.s32 	%r42, %r41, %r40;
	st.shared.u32 	[%r39+-4], %r42;
$L__BB0_12:
	bar.sync 	0;
	setp.gt.u32 	%p7, %r1, 1;
	@%p7 bra 	$L__BB0_14;
	shl.b32 	%r43, %r3, 9;
	add.s32 	%r45, %r6, %r43;
	ld.shared.u32 	%r46, [%r45+-260];
	ld.shared.u32 	%r47, [%r45+-4];
	add.s32 	%r48, %r47, %r46;
	st.shared.u32 	[%r45+-4], %r48;
$L__BB0_14:
	bar.sync 	0;
	setp.ne.s32 	%p8, %r1, 0;
	@%p8 bra 	$L__BB0_16;
	ld.shared.u32 	%r49, [_ZZ12blellochScanPiE4temp+508];
	ld.shared.u32 	%r50, [_ZZ12blellochScanPiE4temp+1020];
	add.s32 	%r51, %r50, %r49;
	st.shared.u32 	[_ZZ12blellochScanPiE4temp+1020], %r51;
$L__BB0_16:
	setp.ne.s32 	%p9, %r1, 0;
	bar.sync 	0;
	@%p9 bra 	$L__BB0_18;
	mov.b32 	%r52, 0;
	st.shared.u32 	[_ZZ12blellochScanPiE4temp+1020], %r52;
$L__BB0_18:
	setp.ne.s32 	%p10, %r1, 0;
	bar.sync 	0;
	@%p10 bra 	$L__BB0_20;
	ld.shared.u32 	%r53, [_ZZ12blellochScanPiE4temp+508];
	ld.shared.u32 	%r54, [_ZZ12blellochScanPiE4temp+1020];
	st.shared.u32 	[_ZZ12blellochScanPiE4temp+508], %r54;
	add.s32 	%r55, %r54, %r53;
	st.shared.u32 	[_ZZ12blellochScanPiE4temp+1020], %r55;
$L__BB0_20:
	setp.gt.u32 	%p11, %r1, 1;
	bar.sync 	0;
	@%p11 bra 	$L__BB0_22;
	shl.b32 	%r56, %r3, 9;
	add.s32 	%r58, %r6, %r56;
	ld.shared.u32 	%r59, [%r58+-260];
	ld.shared.u32 	%r60, [%r58+-4];
	st.shared.u32 	[%r58+-260], %r60;
	add.s32 	%r61, %r60, %r59;
	st.shared.u32 	[%r58+-4], %r61;
$L__BB0_22:
	setp.gt.u32 	%p12, %r1, 3;
	bar.sync 	0;
	@%p12 bra 	$L__BB0_24;
	shl.b32 	%r62, %r3, 8;
	add.s32 	%r64, %r6, %r62;
	ld.shared.u32 	%r65, [%r64+-132];
	ld.shared.u32 	%r66, [%r64+-4];
	st.shared.u32 	[%r64+-132], %r66;
	add.s32 	%r67, %r66, %r65;
	st.shared.u32 	[%r64+-4], %r67;
$L__BB0_24:
	setp.gt.u32 	%p13, %r1, 7;
	bar.sync 	0;
	@%p13 bra 	$L__BB0_26;
	shl.b32 	%r68, %r3, 7;
	add.s32 	%r70, %r6, %r68;
	ld.shared.u32 	%r71, [%r70+-68];
	ld.shared.u32 	%r72, [%r70+-4];
	st.shared.u32 	[%r70+-68], %r72;
	add.s32 	%r73, %r72, %r71;
	st.shared.u32 	[%r70+-4], %r73;
$L__BB0_26:
	setp.gt.u32 	%p14, %r1, 15;
	bar.sync 	0;
	@%p14 bra 	$L__BB0_28;
	shl.b32 	%r74, %r3, 6;
	add.s32 	%r76, %r6, %r74;
	ld.shared.u32 	%r77, [%r76+-36];
	ld.shared.u32 	%r78, [%r76+-4];
	st.shared.u32 	[%r76+-36], %r78;
	add.s32 	%r79, %r78, %r77;
	st.shared.u32 	[%r76+-4], %r79;
$L__BB0_28:
	setp.gt.u32 	%p15, %r1, 31;
	bar.sync 	0;
	@%p15 bra 	$L__BB0_30;
	shl.b32 	%r80, %r3, 5;
	add.s32 	%r82, %r6, %r80;
	ld.shared.u32 	%r83, [%r82+-20];
	ld.shared.u32 	%r84, [%r82+-4];
	st.shared.u32 	[%r82+-20], %r84;
	add.s32 	%r85, %r84, %r83;
	st.shared.u32 	[%r82+-4], %r85;
$L__BB0_30:
	setp.gt.u32 	%p16, %r1, 63;
	bar.sync 	0;
	@%p16 bra 	$L__BB0_32;
	shl.b32 	%r86, %r3, 4;
	add.s32 	%r88, %r6, %r86;
	ld.shared.u32 	%r89, [%r88+-12];
	ld.shared.u32 	%r90, [%r88+-4];
	st.shared.u32 	[%r88+-12], %r90;
	add.s32 	%r91, %r90, %r89;
	st.shared.u32 	[%r88+-4], %r91;
$L__BB0_32:
	setp.gt.u32 	%p17, %r1, 127;
	bar.sync 	0;
	@%p17 bra 	$L__BB0_34;
	shl.b32 	%r92, %r3, 3;
	add.s32 	%r94, %r6, %r92;
	ld.shared.u32 	%r95, [%r94+-8];
	ld.shared.u32 	%r96, [%r94+-4];
	st.shared.u32 	[%r94+-8], %r96;
	add.s32 	%r97, %r96, %r95;
	st.shared.u32 	[%r94+-4], %r97;
$L__BB0_34:
	bar.sync 	0;
	ld.shared.u32 	%r98, [%r2];
	st.global.u32 	[%rd1], %r98;
	ret;

}


// ===== COMPILED SASS (sm_100) =====

	.target	sm_100

	.elftype	@"ET_EXEC"


//--------------------- .note.nv.tkinfo           --------------------------
	.section	.note.nv.tkinfo,"",@"SHT_NOTE"
	.sectionflags	@"SHF_NOTE_NV_TKINFO"
	.tkinfo
        /*0018*/ 	.word	0x00000002
        /*0030*/ 	.string	""
        /*0030*/ 	.string	"ptxas"
        /*0030*/ 	.string	"Cuda compilation tools, release 13.0, V13.0.88"
        /*0030*/ 	.string	"Build cuda_13.0.r13.0/compiler.36424714_0"
        /*0030*/ 	.string	"-arch sm_100 -m 64 "



//--------------------- .note.nv.cuinfo           --------------------------
	.section	.note.nv.cuinfo,"",@"SHT_NOTE"
	.sectionflags	@"SHF_NOTE_NV_CUINFO"
        /*0018*/ 	.short	0x0002
        /*001a*/ 	.short	0x0064
        /*001c*/ 	.short	0x0082
	.zero		2


//--------------------- .nv.info                  --------------------------
	.section	.nv.info,"",@"SHT_CUDA_INFO"
	.align	4


	//----- nvinfo : EIATTR_REGCOUNT
	.align		4
        /*0000*/ 	.byte	0x04, 0x2f
        /*0002*/ 	.short	(.L_1 - .L_0)
	.align		4
.L_0:
        /*0004*/ 	.word	index@(_Z12blellochScanPi)
        /*0008*/ 	.word	0x00000011


	//----- nvinfo : EIATTR_FRAME_SIZE
	.align		4
.L_1:
        /*000c*/ 	.byte	0x04, 0x11
        /*000e*/ 	.short	(.L_3 - .L_2)
	.align		4
.L_2:
        /*0010*/ 	.word	index@(_Z12blellochScanPi)
        /*0014*/ 	.word	0x00000000


	//----- nvinfo : EIATTR_MIN_STACK_SIZE
	.align		4
.L_3:
        /*0018*/ 	.byte	0x04, 0x12
        /*001a*/ 	.short	(.L_5 - .L_4)
	.align		4
.L_4:
        /*001c*/ 	.word	index@(_Z12blellochScanPi)
        /*0020*/ 	.word	0x00000000
.L_5:


//--------------------- .nv.compat                --------------------------
	.section	.nv.compat,"",@"SHT_CUDA_COMPAT_INFO"
	.align	4
        /*0000*/ 	.byte	0x02, 0x09, 0x00, 0x00, 0x02, 0x02, 0x01, 0x00, 0x02, 0x05, 0x05, 0x00, 0x03, 0x07, 0x01, 0x01
        /*0010*/ 	.byte	0x02, 0x03, 0x00, 0x00, 0x02, 0x06, 0x01, 0x00, 0x04, 0x0b, 0x08, 0x00, 0x09, 0x00, 0x00, 0x00
        /*0020*/ 	.byte	0x00, 0x00, 0x00, 0x00


//--------------------- .nv.info._Z12blellochScanPi --------------------------
	.section	.nv.info._Z12blellochScanPi,"",@"SHT_CUDA_INFO"
	.sectionflags	@""
	.align	4


	//----- nvinfo : EIATTR_CUDA_API_VERSION
	.align		4
        /*0000*/ 	.byte	0x04, 0x37
        /*0002*/ 	.short	(.L_7 - .L_6)
.L_6:
        /*0004*/ 	.word	0x00000082


	//----- nvinfo : EIATTR_KPARAM_INFO
	.align		4
.L_7:
        /*0008*/ 	.byte	0x04, 0x17
        /*000a*/ 	.short	(.L_9 - .L_8)
.L_8:
        /*000c*/ 	.word	0x00000000
        /*0010*/ 	.short	0x0000
        /*0012*/ 	.short	0x0000
        /*0014*/ 	.byte	0x00, 0xf5, 0x21, 0x00


	//----- nvinfo : EIATTR_SPARSE_MMA_MASK
	.align		4
.L_9:
        /*0018*/ 	.byte	0x03, 0x50
        /*001a*/ 	.short	0x0000


	//----- nvinfo : EIATTR_MAXREG_COUNT
	.align		4
        /*001c*/ 	.byte	0x03, 0x1b
        /*001e*/ 	.short	0x00ff


	//----- nvinfo : EIATTR_NUM_BARRIERS
	.align		4
        /*0020*/ 	.byte	0x02, 0x4c
        /*0022*/ 	.byte	0x01
	.zero		1


	//----- nvinfo : EIATTR_MERCURY_ISA_VERSION
	.align		4
        /*0024*/ 	.byte	0x03, 0x5f
        /*0026*/ 	.short	0x0101


	//----- nvinfo : EIATTR_VRC_CTA_INIT_COUNT
	.align		4
        /*0028*/ 	.byte	0x02, 0x4a
	.zero		1
	.zero		1


	//----- nvinfo : EIATTR_EXIT_INSTR_OFFSETS
	.align		4
        /*002c*/ 	.byte	0x04, 0x1c
        /*002e*/ 	.short	(.L_11 - .L_10)


	//   ....[0]....
.L_10:
        /*0030*/ 	.word	0x000007e0


	//----- nvinfo : EIATTR_CBANK_PARAM_SIZE
	.align		4
.L_11:
        /*0034*/ 	.byte	0x03, 0x19
        /*0036*/ 	.short	0x0008


	//----- nvinfo : EIATTR_PARAM_CBANK
	.align		4
        /*0038*/ 	.byte	0x04, 0x0a
        /*003a*/ 	.short	(.L_13 - .L_12)
	.align		4
.L_12:
        /*003c*/ 	.word	index@(.nv.constant0._Z12blellochScanPi)
        /*0040*/ 	.short	0x0380
        /*0042*/ 	.short	0x0008


	//----- nvinfo : EIATTR_SW_WAR
	.align		4
.L_13:
        /*0044*/ 	.byte	0x04, 0x36
        /*0046*/ 	.short	(.L_15 - .L_14)
.L_14:
        /*0048*/ 	.word	0x00000008
.L_15:


//--------------------- .nv.callgraph             --------------------------
	.section	.nv.callgraph,"",@"SHT_CUDA_CALLGRAPH"
	.align	4
	.sectionentsize	8
	.align		4
        /*0000*/ 	.word	0x00000000
	.align		4
        /*0004*/ 	.word	0xffffffff
	.align		4
        /*0008*/ 	.word	0x00000000
	.align		4
        /*000c*/ 	.word	0xfffffffe
	.align		4
        /*0010*/ 	.word	0x00000000
	.align		4
        /*0014*/ 	.word	0xfffffffd
	.align		4
        /*0018*/ 	.word	0x00000000
	.align		4
        /*001c*/ 	.word	0xfffffffc


//--------------------- .text._Z12blellochScanPi  --------------------------
	.section	.text._Z12blellochScanPi,"ax",@progbits
	.align	128
        .global         _Z12blellochScanPi
        .type           _Z12blellochScanPi,@function
        .size           _Z12blellochScanPi,(.L_x_1 - _Z12blellochScanPi)
        .other          _Z12blellochScanPi,@"STO_CUDA_ENTRY STV_DEFAULT"
_Z12blellochScanPi:
.text._Z12blellochScanPi:
[----:B------:R-:W-:Y:S01]  /*0000*/  LDC R1, c[0x0][0x37c] ;  /* 0x0000df00ff017b82 */ /* 0x000fe20000000800 */
[----:B------:R-:W0:Y:S07]  /*0010*/  S2R R0, SR_TID.X ;  /* 0x0000000000007919 */ /* 0x000e2e0000002100 */
[----:B------:R-:W0:Y:S01]  /*0020*/  LDC.64 R2, c[0x0][0x380] ;  /* 0x0000e000ff027b82 */ /* 0x000e220000000a00 */
[----:B------:R-:W1:Y:S01]  /*0030*/  LDCU.64 UR6, c[0x0][0x358] ;  /* 0x00006b00ff0677ac */ /* 0x000e620008000a00 */
[----:B0-----:R-:W-:-:S05]  /*0040*/  IMAD.WIDE.U32 R2, R0, 0x4, R2 ;  /* 0x0000000400027825 */ /* 0x001fca00078e0002 */
[----:B-1----:R-:W2:Y:S01]  /*0050*/  LDG.E R5, desc[UR6][R2.64] ;  /* 0x0000000602057981 */ /* 0x002ea2000c1e1900 */
[----:B------:R-:W0:Y:S01]  /*0060*/  S2UR UR5, SR_CgaCtaId ;  /* 0x00000000000579c3 */ /* 0x000e220000008800 */
[----:B------:R-:W-:Y:S01]  /*0070*/  UMOV UR4, 0x400 ;  /* 0x0000040000047882 */ /* 0x000fe20000000000 */
[C---:B------:R-:W-:Y:S02]  /*0080*/  ISETP.GT.U32.AND P0, PT, R0.reuse, 0x7f, PT ;  /* 0x0000007f0000780c */ /* 0x040fe40003f04070 */
[C---:B------:R-:W-:Y:S02]  /*0090*/  ISETP.GT.U32.AND P1, PT, R0.reuse, 0x3f, PT ;  /* 0x0000003f0000780c */ /* 0x040fe40003f24070 */
[C---:B------:R-:W-:Y:S02]  /*00a0*/  ISETP.GT.U32.AND P2, PT, R0.reuse, 0x1f, PT ;  /* 0x0000001f0000780c */ /* 0x040fe40003f44070 */
[C---:B------:R-:W-:Y:S02]  /*00b0*/  ISETP.GT.U32.AND P3, PT, R0.reuse, 0xf, PT ;  /* 0x0000000f0000780c */ /* 0x040fe40003f64070 */
[----:B------:R-:W-:-:S02]  /*00c0*/  ISETP.GT.U32.AND P4, PT, R0, 0x7, PT ;  /* 0x000000070000780c */ /* 0x000fc40003f84070 */
[C---:B------:R-:W-:Y:S02]  /*00d0*/  ISETP.GT.U32.AND P5, PT, R0.reuse, 0x3, PT ;  /* 0x000000030000780c */ /* 0x040fe40003fa4070 */
[----:B------:R-:W-:Y:S02]  /*00e0*/  ISETP.GT.U32.AND P6, PT, R0, 0x1, PT ;  /* 0x000000010000780c */ /* 0x000fe40003fc4070 */
[----:B------:R-:W-:Y:S01]  /*00f0*/  P2R R11, PR, RZ, 0x1 ;  /* 0x00000001ff0b7803 */ /* 0x000fe20000000000 */
[----:B0-----:R-:W-:-:S06]  /*0100*/  ULEA UR4, UR5, UR4, 0x18 ;  /* 0x0000000405047291 */ /* 0x001fcc000f8ec0ff */
[C---:B------:R-:W-:Y:S02]  /*0110*/  LEA R4, R0.reuse, UR4, 0x2 ;  /* 0x0000000400047c11 */ /* 0x040fe4000f8e10ff */
[C---:B------:R-:W-:Y:S02]  /*0120*/  @!P0 LEA R9, R0.reuse, UR4, 0x3 ;  /* 0x0000000400098c11 */ /* 0x040fe4000f8e18ff */
[C---:B------:R-:W-:Y:S02]  /*0130*/  @!P1 LEA R10, R0.reuse, UR4, 0x4 ;  /* 0x00000004000a9c11 */ /* 0x040fe4000f8e20ff */
[C---:B------:R-:W-:Y:S02]  /*0140*/  @!P2 LEA R12, R0.reuse, UR4, 0x5 ;  /* 0x00000004000cac11 */ /* 0x040fe4000f8e28ff */
[C---:B------:R-:W-:Y:S02]  /*0150*/  @!P3 LEA R13, R0.reuse, UR4, 0x6 ;  /* 0x00000004000dbc11 */ /* 0x040fe4000f8e30ff */
[----:B------:R-:W-:Y:S01]  /*0160*/  @!P2 LEA R14, R0, UR4, 0x5 ;  /* 0x00000004000eac11 */ /* 0x000fe2000f8e28ff */
[----:B--2---:R-:W-:Y:S01]  /*0170*/  STS [R4], R5 ;  /* 0x0000000504007388 */ /* 0x004fe20000000800 */
[----:B------:R-:W-:Y:S06]  /*0180*/  BAR.SYNC.DEFER_BLOCKING 0x0 ;  /* 0x0000000000007b1d */ /* 0x000fec0000010000 */
[----:B------:R-:W0:Y:S02]  /*0190*/  @!P0 LDS.64 R6, [R9] ;  /* 0x0000000009068984 */ /* 0x000e240000000a00 */
[----:B0-----:R-:W-:-:S05]  /*01a0*/  @!P0 IMAD.IADD R6, R6, 0x1, R7 ;  /* 0x0000000106068824 */ /* 0x001fca00078e0207 */
[----:B------:R-:W-:Y:S01]  /*01b0*/  @!P0 STS [R9+0x4], R6 ;  /* 0x0000040609008388 */ /* 0x000fe20000000800 */
[----:B------:R-:W-:Y:S01]  /*01c0*/  BAR.SYNC.DEFER_BLOCKING 0x0 ;  /* 0x0000000000007b1d */ /* 0x000fe20000010000 */
[----:B------:R-:W-:-:S05]  /*01d0*/  ISETP.NE.AND P0, PT, R0, RZ, PT ;  /* 0x000000ff0000720c */ /* 0x000fca0003f05270 */
[----:B------:R-:W-:Y:S04]  /*01e0*/  @!P1 LDS R7, [R10+0x4] ;  /* 0x000004000a079984 */ /* 0x000fe80000000800 */
[----:B------:R-:W0:Y:S02]  /*01f0*/  @!P1 LDS R8, [R10+0xc] ;  /* 0x00000c000a089984 */ /* 0x000e240000000800 */
[----:B0-----:R-:W-:-:S05]  /*0200*/  @!P1 IMAD.IADD R7, R7, 0x1, R8 ;  /* 0x0000000107079824 */ /* 0x001fca00078e0208 */
[----:B------:R0:W-:Y:S01]  /*0210*/  @!P1 STS [R10+0xc], R7 ;  /* 0x00000c070a009388 */ /* 0x0001e20000000800 */
[----:B------:R-:W-:Y:S01]  /*0220*/  BAR.SYNC.DEFER_BLOCKING 0x0 ;  /* 0x0000000000007b1d */ /* 0x000fe20000010000 */
[----:B0-----:R-:W-:-:S05]  /*0230*/  @!P4 LEA R10, R0, UR4, 0x7 ;  /* 0x00000004000acc11 */ /* 0x001fca000f8e38ff */
        /* <DEDUP_REMOVED lines=30> */
[----:B------:R-:W-:Y:S04]  /*0420*/  @!P0 LDS R7, [UR4+0x1fc] ;  /* 0x0001fc04ff078984 */ /* 0x000fe80008000800 */
[----:B------:R-:W0:Y:S02]  /*0430*/  @!P0 LDS R8, [UR4+0x3fc] ;  /* 0x0003fc04ff088984 */ /* 0x000e240008000800 */
[----:B0-----:R-:W-:-:S05]  /*0440*/  @!P0 IMAD.IADD R7, R7, 0x1, R8 ;  /* 0x0000000107078824 */ /* 0x001fca00078e0208 */
[----:B------:R-:W-:Y:S01]  /*0450*/  @!P0 STS [UR4+0x3fc], R7 ;  /* 0x0003fc07ff008988 */ /* 0x000fe20008000804 */
[----:B------:R-:W-:Y:S06]  /*0460*/  BAR.SYNC.DEFER_BLOCKING 0x0 ;  /* 0x0000000000007b1d */ /* 0x000fec0000010000 */
[----:B------:R-:W-:Y:S02]  /*0470*/  @!P0 STS [UR4+0x3fc], RZ ;  /* 0x0003fcffff008988 */ /* 0x000fe40008000804 */
[----:B------:R-:W-:Y:S06]  /*0480*/  BAR.SYNC.DEFER_BLOCKING 0x0 ;  /* 0x0000000000007b1d */ /* 0x000fec0000010000 */
[----:B------:R-:W-:Y:S04]  /*0490*/  @!P0 LDS R5, [UR4+0x1fc] ;  /* 0x0001fc04ff058984 */ /* 0x000fe80008000800 */
[----:B------:R-:W0:Y:S02]  /*04a0*/  @!P0 LDS R6, [UR4+0x3fc] ;  /* 0x0003fc04ff068984 */ /* 0x000e240008000800 */
[----:B0-----:R-:W-:-:S02]  /*04b0*/  @!P0 IMAD.IADD R5, R5, 0x1, R6 ;  /* 0x0000000105058824 */ /* 0x001fc400078e0206 */
[----:B------:R-:W-:Y:S04]  /*04c0*/  @!P0 STS [UR4+0x1fc], R6 ;  /* 0x0001fc06ff008988 */ /* 0x000fe80008000804 */
[----:B------:R-:W-:Y:S01]  /*04d0*/  @!P0 STS [UR4+0x3fc], R5 ;  /* 0x0003fc05ff008988 */ /* 0x000fe20008000804 */
[----:B------:R-:W-:Y:S01]  /*04e0*/  BAR.SYNC.DEFER_BLOCKING 0x0 ;  /* 0x0000000000007b1d */ /* 0x000fe20000010000 */
[----:B------:R-:W-:Y:S02]  /*04f0*/  ISETP.NE.AND P0, PT, R11, RZ, PT ;  /* 0x000000ff0b00720c */ /* 0x000fe40003f05270 */
[----:B------:R-:W-:-:S03]  /*0500*/  @!P5 LEA R11, R0, UR4, 0x8 ;  /* 0x00000004000bdc11 */ /* 0x000fc6000f8e40ff */
[----:B------:R-:W-:Y:S04]  /*0510*/  @!P6 LDS R7, [R10+0xfc] ;  /* 0x0000fc000a07e984 */ /* 0x000fe80000000800 */
[----:B------:R-:W0:Y:S02]  /*0520*/  @!P6 LDS R8, [R10+0x1fc] ;  /* 0x0001fc000a08e984 */ /* 0x000e240000000800 */
[----:B0-----:R-:W-:Y:S02]  /*0530*/  @!P6 IMAD.IADD R7, R7, 0x1, R8 ;  /* 0x000000010707e824 */ /* 0x001fe400078e0208 */
[----:B------:R-:W-:Y:S04]  /*0540*/  @!P6 STS [R10+0xfc], R8 ;  /* 0x0000fc080a00e388 */ /* 0x000fe80000000800 */
[----:B------:R-:W-:Y:S01]  /*0550*/  @!P6 STS [R10+0x1fc], R7 ;  /* 0x0001fc070a00e388 */ /* 0x000fe20000000800 */
[----:B------:R-:W-:Y:S06]  /*0560*/  BAR.SYNC.DEFER_BLOCKING 0x0 ;  /* 0x0000000000007b1d */ /* 0x000fec0000010000 */
[----:B------:R-:W-:Y:S04]  /*0570*/  @!P5 LDS R6, [R11+0x7c] ;  /* 0x00007c000b06d984 */ /* 0x000fe80000000800 */
[----:B------:R-:W0:Y:S02]  /*0580*/  @!P5 LDS R5, [R11+0xfc] ;  /* 0x0000fc000b05d984 */ /* 0x000e240000000800 */
[----:B0-----:R-:W-:-:S02]  /*0590*/  @!P5 IMAD.IADD R6, R6, 0x1, R5 ;  /* 0x000000010606d824 */ /* 0x001fc400078e0205 */
[----:B------:R-:W-:Y:S04]  /*05a0*/  @!P5 STS [R11+0x7c], R5 ;  /* 0x00007c050b00d388 */ /* 0x000fe80000000800 */
[----:B------:R-:W-:Y:S01]  /*05b0*/  @!P5 STS [R11+0xfc], R6 ;  /* 0x0000fc060b00d388 */ /* 0x000fe20000000800 */
[----:B------:R-:W-:Y:S06]  /*05c0*/  BAR.SYNC.DEFER_BLOCKING 0x0 ;  /* 0x0000000000007b1d */ /* 0x000fec0000010000 */
[----:B------:R-:W-:Y:S04]  /*05d0*/  @!P4 LDS R9, [R12+0x3c] ;  /* 0x00003c000c09c984 */ /* 0x000fe80000000800 */
[----:B------:R-:W0:Y:S02]  /*05e0*/  @!P4 LDS R8, [R12+0x7c] ;  /* 0x00007c000c08c984 */ /* 0x000e240000000800 */
[----:B0-----:R-:W-:-:S02]  /*05f0*/  @!P4 IMAD.IADD R9, R9, 0x1, R8 ;  /* 0x000000010909c824 */ /* 0x001fc400078e0208 */
[----:B------:R-:W-:Y:S04]  /*0600*/  @!P4 STS [R12+0x3c], R8 ;  /* 0x00003c080c00c388 */ /* 0x000fe80000000800 */
[----:B------:R0:W-:Y:S01]  /*0610*/  @!P4 STS [R12+0x7c], R9 ;  /* 0x00007c090c00c388 */ /* 0x0001e20000000800 */
[----:B------:R-:W-:Y:S01]  /*0620*/  BAR.SYNC.DEFER_BLOCKING 0x0 ;  /* 0x0000000000007b1d */ /* 0x000fe20000010000 */
[C---:B0-----:R-:W-:Y:S02]  /*0630*/  @!P1 LEA R12, R0.reuse, UR4, 0x4 ;  /* 0x00000004000c9c11 */ /* 0x041fe4000f8e20ff */
        /* <DEDUP_REMOVED lines=19> */
[----:B------:R-:W0:Y:S02]  /*0770*/  @!P0 LDS.64 R10, [R0] ;  /* 0x00000000000a8984 */ /* 0x000e240000000a00 */
[----:B0-----:R-:W-:-:S02]  /*0780*/  @!P0 IMAD.IADD R7, R10, 0x1, R11 ;  /* 0x000000010a078824 */ /* 0x001fc400078e020b */
[----:B------:R-:W-:-:S05]  /*0790*/  IMAD.MOV.U32 R6, RZ, RZ, R11 ;  /* 0x000000ffff067224 */ /* 0x000fca00078e000b */
[----:B------:R-:W-:Y:S01]  /*07a0*/  @!P0 STS.64 [R0], R6 ;  /* 0x0000000600008388 */ /* 0x000fe20000000a00 */
[----:B------:R-:W-:Y:S06]  /*07b0*/  BAR.SYNC.DEFER_BLOCKING 0x0 ;  /* 0x0000000000007b1d */ /* 0x000fec0000010000 */
[----:B------:R-:W0:Y:S04]  /*07c0*/  LDS R5, [R4] ;  /* 0x0000000004057984 */ /* 0x000e280000000800 */
[----:B0-----:R-:W-:Y:S01]  /*07d0*/  STG.E desc[UR6][R2.64], R5 ;  /* 0x0000000502007986 */ /* 0x001fe2000c101906 */
[----:B------:R-:W-:Y:S05]  /*07e0*/  EXIT ;  /* 0x000000000000794d */ /* 0x000fea0003800000 */
.L_x_0:
[----:B------:R-:W-:-:S00]  /*07f0*/  BRA `(.L_x_0) ;  /* 0xfffffffc00fc7947 */ /* 0x000fc0000383ffff */
[----:B------:R-:W-:-:S00]  /*0800*/  NOP ;  /* 0x0000000000007918 */ /* 0x000fc00000000000 */
[----:B------:R-:W-:-:S00]  /*0810*/  NOP ;  /* 0x0000000000007918 */ /* 0x000fc00000000000 */
[----:B------:R-:W-:-:S00]  /*0820*/  NOP ;  /* 0x0000000000007918 */ /* 0x000fc00000000000 */
[----:B------:R-:W-:-:S00]  /*0830*/  NOP ;  /* 0x0000000000007918 */ /* 0x000fc00000000000 */
[----:B------:R-:W-:-:S00]  /*0840*/  NOP ;  /* 0x0000000000007918 */ /* 0x000fc00000000000 */
[----:B------:R-:W-:-:S00]  /*0850*/  NOP ;  /* 0x0000000000007918 */ /* 0x000fc00000000000 */
[----:B------:R-:W-:-:S00]  /*0860*/  NOP ;  /* 0x0000000000007918 */ /* 0x000fc00000000000 */
[----:B------:R-:W-:-:S00]  /*0870*/  NOP ;  /* 0x0000000000007918 */ /* 0x000fc00000000000 */
.L_x_1:


//--------------------- .nv.shared._Z12blellochScanPi --------------------------
	.section	.nv.shared._Z12blellochScanPi,"aw",@nobits
	.sectionflags	@""
	.align	4
.nv.shared._Z12blellochScanPi:
	.zero		2048


//--------------------- .nv.shared.reserved.0     --------------------------
	.section	.nv.shared.reserved.0,"aw",@nobits
	.weak		__nv_reservedSMEM_offset_0_alias
	.size		__nv_reservedSMEM_offset_0_alias, 0, 64
	.other		__nv_reservedSMEM_offset_0_alias,@"STO_CUDA_RESERVED_SHARED STV_DEFAULT"
__nv_reservedSMEM_offset_0_alias:
	.zero		0
	.zero		64


//--------------------- .nv.constant0._Z12blellochScanPi --------------------------
	.section	.nv.constant0._Z12blellochScanPi,"a",@progbits
	.sectionflags	@""
	.align	4
.nv.constant0._Z12blellochScanPi:
	.zero		904


//--------------------- SYMBOLS --------------------------

	.type		.nv.reservedSmem.offset0,@object
	.size		.nv.reservedSmem.offset0,0x4
	.type		.nv.reservedSmem.cap,@object
	.size		.nv.reservedSmem.cap,0x4
